//
// Generated by NVIDIA NVVM Compiler
//
// Compiler Build ID: CL-36424714
// Cuda compilation tools, release 13.0, V13.0.88
// Based on NVVM 20.0.0
//

.version 9.0
.target sm_100
.address_size 64

	// .globl	_Z14vectorAdditionPKiS0_Pii

.visible .entry _Z14vectorAdditionPKiS0_Pii(
	.param .u64 .ptr .align 1 _Z14vectorAdditionPKiS0_Pii_param_0,
	.param .u64 .ptr .align 1 _Z14vectorAdditionPKiS0_Pii_param_1,
	.param .u64 .ptr .align 1 _Z14vectorAdditionPKiS0_Pii_param_2,
	.param .u32 _Z14vectorAdditionPKiS0_Pii_param_3
)
{
	.reg .pred 	%p<2>;
	.reg .b32 	%r<9>;
	.reg .b64 	%rd<11>;

	ld.param.u64 	%rd1, [_Z14vectorAdditionPKiS0_Pii_param_0];
	ld.param.u64 	%rd2, [_Z14vectorAdditionPKiS0_Pii_param_1];
	ld.param.u64 	%rd3, [_Z14vectorAdditionPKiS0_Pii_param_2];
	ld.param.u32 	%r2, [_Z14vectorAdditionPKiS0_Pii_param_3];
	mov.u32 	%r3, %ctaid.x;
	mov.u32 	%r4, %ntid.x;
	mov.u32 	%r5, %tid.x;
	mad.lo.s32 	%r1, %r3, %r4, %r5;
	setp.ge.s32 	%p1, %r1, %r2;
	@%p1 bra 	$L__BB0_2;
	cvta.to.global.u64 	%rd4, %rd1;
	cvta.to.global.u64 	%rd5, %rd2;
	cvta.to.global.u64 	%rd6, %rd3;
	mul.wide.s32 	%rd7, %r1, 4;
	add.s64 	%rd8, %rd4, %rd7;
	ld.global.u32 	%r6, [%rd8];
	add.s64 	%rd9, %rd5, %rd7;
	ld.global.u32 	%r7, [%rd9];
	add.s32 	%r8, %r7, %r6;
	add.s64 	%rd10, %rd6, %rd7;
	st.global.u32 	[%rd10], %r8;
$L__BB0_2:
	ret;

}
	// .globl	_Z20matrixMultiplicationPKiS0_Pii
.visible .entry _Z20matrixMultiplicationPKiS0_Pii(
	.param .u64 .ptr .align 1 _Z20matrixMultiplicationPKiS0_Pii_param_0,
	.param .u64 .ptr .align 1 _Z20matrixMultiplicationPKiS0_Pii_param_1,
	.param .u64 .ptr .align 1 _Z20matrixMultiplicationPKiS0_Pii_param_2,
	.param .u32 _Z20matrixMultiplicationPKiS0_Pii_param_3
)
{
	.reg .pred 	%p<10>;
	.reg .b32 	%r<105>;
	.reg .b64 	%rd<67>;

	ld.param.u64 	%rd14, [_Z20matrixMultiplicationPKiS0_Pii_param_0];
	ld.param.u64 	%rd15, [_Z20matrixMultiplicationPKiS0_Pii_param_1];
	ld.param.u32 	%r30, [_Z20matrixMultiplicationPKiS0_Pii_param_3];
	cvta.to.global.u64 	%rd1, %rd15;
	cvta.to.global.u64 	%rd2, %rd14;
	mov.u32 	%r31, %ctaid.y;
	mov.u32 	%r32, %ntid.y;
	mov.u32 	%r33, %tid.y;
	mad.lo.s32 	%r1, %r31, %r32, %r33;
	mov.u32 	%r34, %ctaid.x;
	mov.u32 	%r35, %ntid.x;
	mov.u32 	%r36, %tid.x;
	mad.lo.s32 	%r2, %r34, %r35, %r36;
	max.s32 	%r37, %r1, %r2;
	setp.ge.s32 	%p1, %r37, %r30;
	@%p1 bra 	$L__BB1_13;
	mul.lo.s32 	%r3, %r30, %r1;
	and.b32  	%r4, %r30, 7;
	setp.lt.u32 	%p2, %r30, 8;
	mov.b32 	%r99, 0;
	mov.u32 	%r104, %r99;
	@%p2 bra 	$L__BB1_4;
	and.b32  	%r99, %r30, 2147483640;
	neg.s32 	%r93, %r99;
	mul.wide.s32 	%rd16, %r30, 4;
	add.s64 	%rd3, %rd1, %rd16;
	shl.b32 	%r7, %r30, 3;
	mul.wide.s32 	%rd17, %r30, 8;
	add.s64 	%rd4, %rd1, %rd17;
	mul.wide.s32 	%rd18, %r30, 12;
	add.s64 	%rd5, %rd1, %rd18;
	mul.wide.s32 	%rd19, %r30, 16;
	add.s64 	%rd6, %rd1, %rd19;
	mul.wide.s32 	%rd20, %r30, 20;
	add.s64 	%rd7, %rd1, %rd20;
	mul.wide.s32 	%rd21, %r30, 24;
	add.s64 	%rd8, %rd1, %rd21;
	mul.wide.s32 	%rd22, %r30, 28;
	add.s64 	%rd9, %rd1, %rd22;
	mul.wide.u32 	%rd23, %r3, 4;
	add.s64 	%rd24, %rd23, %rd2;
	add.s64 	%rd66, %rd24, 16;
	mov.b32 	%r104, 0;
	mov.u32 	%r92, %r2;
$L__BB1_3:
	.pragma "nounroll";
	mul.wide.s32 	%rd25, %r92, 4;
	add.s64 	%rd26, %rd3, %rd25;
	add.s64 	%rd27, %rd4, %rd25;
	add.s64 	%rd28, %rd5, %rd25;
	add.s64 	%rd29, %rd6, %rd25;
	add.s64 	%rd30, %rd7, %rd25;
	add.s64 	%rd31, %rd8, %rd25;
	add.s64 	%rd32, %rd9, %rd25;
	add.s64 	%rd33, %rd1, %rd25;
	ld.global.u32 	%r41, [%rd66+-16];
	ld.global.u32 	%r42, [%rd33];
	mad.lo.s32 	%r43, %r42, %r41, %r104;
	ld.global.u32 	%r44, [%rd66+-12];
	ld.global.u32 	%r45, [%rd26];
	mad.lo.s32 	%r46, %r45, %r44, %r43;
	ld.global.u32 	%r47, [%rd66+-8];
	ld.global.u32 	%r48, [%rd27];
	mad.lo.s32 	%r49, %r48, %r47, %r46;
	ld.global.u32 	%r50, [%rd66+-4];
	ld.global.u32 	%r51, [%rd28];
	mad.lo.s32 	%r52, %r51, %r50, %r49;
	ld.global.u32 	%r53, [%rd66];
	ld.global.u32 	%r54, [%rd29];
	mad.lo.s32 	%r55, %r54, %r53, %r52;
	ld.global.u32 	%r56, [%rd66+4];
	ld.global.u32 	%r57, [%rd30];
	mad.lo.s32 	%r58, %r57, %r56, %r55;
	ld.global.u32 	%r59, [%rd66+8];
	ld.global.u32 	%r60, [%rd31];
	mad.lo.s32 	%r61, %r60, %r59, %r58;
	ld.global.u32 	%r62, [%rd66+12];
	ld.global.u32 	%r63, [%rd32];
	mad.lo.s32 	%r104, %r63, %r62, %r61;
	add.s32 	%r93, %r93, 8;
	add.s32 	%r92, %r92, %r7;
	add.s64 	%rd66, %rd66, 32;
	setp.ne.s32 	%p3, %r93, 0;
	@%p3 bra 	$L__BB1_3;
$L__BB1_4:
	setp.eq.s32 	%p4, %r4, 0;
	@%p4 bra 	$L__BB1_12;
	and.b32  	%r17, %r30, 3;
	setp.lt.u32 	%p5, %r4, 4;
	@%p5 bra 	$L__BB1_7;
	add.s32 	%r65, %r99, %r3;
	mul.wide.u32 	%rd34, %r65, 4;
	add.s64 	%rd35, %rd2, %rd34;
	ld.global.u32 	%r66, [%rd35];
	mad.lo.s32 	%r67, %r99, %r30, %r2;
	mul.wide.s32 	%rd36, %r67, 4;
	add.s64 	%rd37, %rd1, %rd36;
	ld.global.u32 	%r68, [%rd37];
	mad.lo.s32 	%r69, %r68, %r66, %r104;
	cvt.u64.u32 	%rd38, %r3;
	cvt.u64.u32 	%rd39, %r99;
	add.s64 	%rd40, %rd39, %rd38;
	shl.b64 	%rd41, %rd40, 2;
	add.s64 	%rd42, %rd2, %rd41;
	ld.global.u32 	%r70, [%rd42+4];
	mul.wide.s32 	%rd43, %r30, 4;
	add.s64 	%rd44, %rd37, %rd43;
	ld.global.u32 	%r71, [%rd44];
	mad.lo.s32 	%r72, %r71, %r70, %r69;
	ld.global.u32 	%r73, [%rd42+8];
	add.s64 	%rd45, %rd44, %rd43;
	ld.global.u32 	%r74, [%rd45];
	mad.lo.s32 	%r75, %r74, %r73, %r72;
	ld.global.u32 	%r76, [%rd42+12];
	add.s64 	%rd46, %rd45, %rd43;
	ld.global.u32 	%r77, [%rd46];
	mad.lo.s32 	%r104, %r77, %r76, %r75;
	add.s32 	%r99, %r99, 4;
$L__BB1_7:
	setp.eq.s32 	%p6, %r17, 0;
	@%p6 bra 	$L__BB1_12;
	setp.eq.s32 	%p7, %r17, 1;
	@%p7 bra 	$L__BB1_10;
	add.s32 	%r79, %r99, %r3;
	mul.wide.u32 	%rd47, %r79, 4;
	add.s64 	%rd48, %rd2, %rd47;
	ld.global.u32 	%r80, [%rd48];
	mad.lo.s32 	%r81, %r99, %r30, %r2;
	mul.wide.s32 	%rd49, %r81, 4;
	add.s64 	%rd50, %rd1, %rd49;
	ld.global.u32 	%r82, [%rd50];
	mad.lo.s32 	%r83, %r82, %r80, %r104;
	cvt.u64.u32 	%rd51, %r3;
	cvt.u64.u32 	%rd52, %r99;
	add.s64 	%rd53, %rd52, %rd51;
	shl.b64 	%rd54, %rd53, 2;
	add.s64 	%rd55, %rd2, %rd54;
	ld.global.u32 	%r84, [%rd55+4];
	mul.wide.s32 	%rd56, %r30, 4;
	add.s64 	%rd57, %rd50, %rd56;
	ld.global.u32 	%r85, [%rd57];
	mad.lo.s32 	%r104, %r85, %r84, %r83;
	add.s32 	%r99, %r99, 2;
$L__BB1_10:
	and.b32  	%r86, %r30, 1;
	setp.eq.b32 	%p8, %r86, 1;
	not.pred 	%p9, %p8;
	@%p9 bra 	$L__BB1_12;
	add.s32 	%r87, %r99, %r3;
	mul.wide.u32 	%rd58, %r87, 4;
	add.s64 	%rd59, %rd2, %rd58;
	ld.global.u32 	%r88, [%rd59];
	mad.lo.s32 	%r89, %r99, %r30, %r2;
	mul.wide.s32 	%rd60, %r89, 4;
	add.s64 	%rd61, %rd1, %rd60;
	ld.global.u32 	%r90, [%rd61];
	mad.lo.s32 	%r104, %r90, %r88, %r104;
$L__BB1_12:
	ld.param.u64 	%rd65, [_Z20matrixMultiplicationPKiS0_Pii_param_2];
	add.s32 	%r91, %r3, %r2;
	cvta.to.global.u64 	%rd62, %rd65;
	mul.wide.s32 	%rd63, %r91, 4;
	add.s64 	%rd64, %rd62, %rd63;
	st.global.u32 	[%rd64], %r104;
$L__BB1_13:
	ret;

}


// ===== COMPILED SASS (sm_100) =====

	.target	sm_100

	.elftype	@"ET_EXEC"


//--------------------- .note.nv.tkinfo           --------------------------
	.section	.note.nv.tkinfo,"",@"SHT_NOTE"
	.sectionflags	@"SHF_NOTE_NV_TKINFO"
	.tkinfo
        /*0018*/ 	.word	0x00000002
        /*0030*/ 	.string	""
        /*0030*/ 	.string	"ptxas"
        /*0030*/ 	.string	"Cuda compilation tools, release 13.0, V13.0.88"
        /*0030*/ 	.string	"Build cuda_13.0.r13.0/compiler.36424714_0"
        /*0030*/ 	.string	"-arch sm_100 -m 64 "



//--------------------- .note.nv.cuinfo           --------------------------
	.section	.note.nv.cuinfo,"",@"SHT_NOTE"
	.sectionflags	@"SHF_NOTE_NV_CUINFO"
        /*0018*/ 	.short	0x0002
        /*001a*/ 	.short	0x0064
        /*001c*/ 	.short	0x0082
	.zero		2


//--------------------- .nv.info                  --------------------------
	.section	.nv.info,"",@"SHT_CUDA_INFO"
	.align	4


	//----- nvinfo : EIATTR_REGCOUNT
	.align		4
        /*0000*/ 	.byte	0x04, 0x2f
        /*0002*/ 	.short	(.L_1 - .L_0)
	.align		4
.L_0:
        /*0004*/ 	.word	index@(_Z14vectorAdditionPKiS0_Pii)
        /*0008*/ 	.word	0x0000000c


	//----- nvinfo : EIATTR_FRAME_SIZE
	.align		4
.L_1:
        /*000c*/ 	.byte	0x04, 0x11
        /*000e*/ 	.short	(.L_3 - .L_2)
	.align		4
.L_2:
        /*0010*/ 	.word	index@(_Z14vectorAdditionPKiS0_Pii)
        /*0014*/ 	.word	0x00000000


	//----- nvinfo : EIATTR_REGCOUNT
	.align		4
.L_3:
        /*0018*/ 	.byte	0x04, 0x2f
        /*001a*/ 	.short	(.L_5 - .L_4)
	.align		4
.L_4:
        /*001c*/ 	.word	index@(_Z20matrixMultiplicationPKiS0_Pii)
        /*0020*/ 	.word	0x0000001e


	//----- nvinfo : EIATTR_FRAME_SIZE
	.align		4
.L_5:
        /*0024*/ 	.byte	0x04, 0x11
        /*0026*/ 	.short	(.L_7 - .L_6)
	.align		4
.L_6:
        /*0028*/ 	.word	index@(_Z20matrixMultiplicationPKiS0_Pii)
        /*002c*/ 	.word	0x00000000


	//----- nvinfo : EIATTR_MIN_STACK_SIZE
	.align		4
.L_7:
        /*0030*/ 	.byte	0x04, 0x12
        /*0032*/ 	.short	(.L_9 - .L_8)
	.align		4
.L_8:
        /*0034*/ 	.word	index@(_Z20matrixMultiplicationPKiS0_Pii)
        /*0038*/ 	.word	0x00000000


	//----- nvinfo : EIATTR_MIN_STACK_SIZE
	.align		4
.L_9:
        /*003c*/ 	.byte	0x04, 0x12
        /*003e*/ 	.short	(.L_11 - .L_10)
	.align		4
.L_10:
        /*0040*/ 	.word	index@(_Z14vectorAdditionPKiS0_Pii)
        /*0044*/ 	.word	0x00000000
.L_11:


//--------------------- .nv.compat                --------------------------
	.section	.nv.compat,"",@"SHT_CUDA_COMPAT_INFO"
	.align	4
        /*0000*/ 	.byte	0x02, 0x09, 0x00, 0x00, 0x02, 0x02, 0x01, 0x00, 0x02, 0x05, 0x05, 0x00, 0x03, 0x07, 0x01, 0x01
        /*0010*/ 	.byte	0x02, 0x03, 0x00, 0x00, 0x02, 0x06, 0x01, 0x00, 0x04, 0x0b, 0x08, 0x00, 0x09, 0x00, 0x00, 0x00
        /*0020*/ 	.byte	0x00, 0x00, 0x00, 0x00


//--------------------- .nv.info._Z20matrixMultiplicationPKiS0_Pii --------------------------
	.section	.nv.info._Z20matrixMultiplicationPKiS0_Pii,"",@"SHT_CUDA_INFO"
	.sectionflags	@""
	.align	4


	//----- nvinfo : EIATTR_CUDA_API_VERSION
	.align		4
        /*0000*/ 	.byte	0x04, 0x37
        /*0002*/ 	.short	(.L_13 - .L_12)
.L_12:
        /*0004*/ 	.word	0x00000082


	//----- nvinfo : EIATTR_KPARAM_INFO
	.align		4
.L_13:
        /*0008*/ 	.byte	0x04, 0x17
        /*000a*/ 	.short	(.L_15 - .L_14)
.L_14:
        /*000c*/ 	.word	0x00000000
        /*0010*/ 	.short	0x0003
        /*0012*/ 	.short	0x0018
        /*0014*/ 	.byte	0x00, 0xf0, 0x11, 0x00


	//----- nvinfo : EIATTR_KPARAM_INFO
	.align		4
.L_15:
        /*0018*/ 	.byte	0x04, 0x17
        /*001a*/ 	.short	(.L_17 - .L_16)
.L_16:
        /*001c*/ 	.word	0x00000000
        /*0020*/ 	.short	0x0002
        /*0022*/ 	.short	0x0010
        /*0024*/ 	.byte	0x00, 0xf5, 0x21, 0x00


	//----- nvinfo : EIATTR_KPARAM_INFO
	.align		4
.L_17:
        /*0028*/ 	.byte	0x04, 0x17
        /*002a*/ 	.short	(.L_19 - .L_18)
.L_18:
        /*002c*/ 	.word	0x00000000
        /*0030*/ 	.short	0x0001
        /*0032*/ 	.short	0x0008
        /*0034*/ 	.byte	0x00, 0xf5, 0x21, 0x00


	//----- nvinfo : EIATTR_KPARAM_INFO
	.align		4
.L_19:
        /*0038*/ 	.byte	0x04, 0x17
        /*003a*/ 	.short	(.L_21 - .L_20)
.L_20:
        /*003c*/ 	.word	0x00000000
        /*0040*/ 	.short	0x0000
        /*0042*/ 	.short	0x0000
        /*0044*/ 	.byte	0x00, 0xf5, 0x21, 0x00


	//----- nvinfo : EIATTR_SPARSE_MMA_MASK
	.align		4
.L_21:
        /*0048*/ 	.byte	0x03, 0x50
        /*004a*/ 	.short	0x0000


	//----- nvinfo : EIATTR_MAXREG_COUNT
	.align		4
        /*004c*/ 	.byte	0x03, 0x1b
        /*004e*/ 	.short	0x00ff


	//----- nvinfo : EIATTR_MERCURY_ISA_VERSION
	.align		4
        /*0050*/ 	.byte	0x03, 0x5f
        /*0052*/ 	.short	0x0101


	//----- nvinfo : EIATTR_VRC_CTA_INIT_COUNT
	.align		4
        /*0054*/ 	.byte	0x02, 0x4a
	.zero		1
	.zero		1


	//----- nvinfo : EIATTR_EXIT_INSTR_OFFSETS
	.align		4
        /*0058*/ 	.byte	0x04, 0x1c
        /*005a*/ 	.short	(.L_23 - .L_22)


	//   ....[0]....
.L_22:
        /*005c*/ 	.word	0x000000c0


	//   ....[1]....
        /*0060*/ 	.word	0x00000a90


	//----- nvinfo : EIATTR_CBANK_PARAM_SIZE
	.align		4
.L_23:
        /*0064*/ 	.byte	0x03, 0x19
        /*0066*/ 	.short	0x001c


	//----- nvinfo : EIATTR_PARAM_CBANK
	.align		4
        /*0068*/ 	.byte	0x04, 0x0a
        /*006a*/ 	.short	(.L_25 - .L_24)
	.align		4
.L_24:
        /*006c*/ 	.word	index@(.nv.constant0._Z20matrixMultiplicationPKiS0_Pii)
        /*0070*/ 	.short	0x0380
        /*0072*/ 	.short	0x001c


	//----- nvinfo : EIATTR_SW_WAR
	.align		4
.L_25:
        /*0074*/ 	.byte	0x04, 0x36
        /*0076*/ 	.short	(.L_27 - .L_26)
.L_26:
        /*0078*/ 	.word	0x00000008
.L_27:


//--------------------- .nv.info._Z14vectorAdditionPKiS0_Pii --------------------------
	.section	.nv.info._Z14vectorAdditionPKiS0_Pii,"",@"SHT_CUDA_INFO"
	.sectionflags	@""
	.align	4


	//----- nvinfo : EIATTR_CUDA_API_VERSION
	.align		4
        /*0000*/ 	.byte	0x04, 0x37
        /*0002*/ 	.short	(.L_29 - .L_28)
.L_28:
        /*0004*/ 	.word	0x00000082


	//----- nvinfo : EIATTR_KPARAM_INFO
	.align		4
.L_29:
        /*0008*/ 	.byte	0x04, 0x17
        /*000a*/ 	.short	(.L_31 - .L_30)
.L_30:
        /*000c*/ 	.word	0x00000000
        /*0010*/ 	.short	0x0003
        /*0012*/ 	.short	0x0018
        /*0014*/ 	.byte	0x00, 0xf0, 0x11, 0x00


	//----- nvinfo : EIATTR_KPARAM_INFO
	.align		4
.L_31:
        /*0018*/ 	.byte	0x04, 0x17
        /*001a*/ 	.short	(.L_33 - .L_32)
.L_32:
        /*001c*/ 	.word	0x00000000
        /*0020*/ 	.short	0x0002
        /*0022*/ 	.short	0x0010
        /*0024*/ 	.byte	0x00, 0xf5, 0x21, 0x00


	//----- nvinfo : EIATTR_KPARAM_INFO
	.align		4
.L_33:
        /*0028*/ 	.byte	0x04, 0x17
        /*002a*/ 	.short	(.L_35 - .L_34)
.L_34:
        /*002c*/ 	.word	0x00000000
        /*0030*/ 	.short	0x0001
        /*0032*/ 	.short	0x0008
        /*0034*/ 	.byte	0x00, 0xf5, 0x21, 0x00


	//----- nvinfo : EIATTR_KPARAM_INFO
	.align		4
.L_35:
        /*0038*/ 	.byte	0x04, 0x17
        /*003a*/ 	.short	(.L_37 - .L_36)
.L_36:
        /*003c*/ 	.word	0x00000000
        /*0040*/ 	.short	0x0000
        /*0042*/ 	.short	0x0000
        /*0044*/ 	.byte	0x00, 0xf5, 0x21, 0x00


	//----- nvinfo : EIATTR_SPARSE_MMA_MASK
	.align		4
.L_37:
        /*0048*/ 	.byte	0x03, 0x50
        /*004a*/ 	.short	0x0000


	//----- nvinfo : EIATTR_MAXREG_COUNT
	.align		4
        /*004c*/ 	.byte	0x03, 0x1b
        /*004e*/ 	.short	0x00ff


	//----- nvinfo : EIATTR_MERCURY_ISA_VERSION
	.align		4
        /*0050*/ 	.byte	0x03, 0x5f
        /*0052*/ 	.short	0x0101


	//----- nvinfo : EIATTR_VRC_CTA_INIT_COUNT
	.align		4
        /*0054*/ 	.byte	0x02, 0x4a
	.zero		1
	.zero		1


	//----- nvinfo : EIATTR_EXIT_INSTR_OFFSETS
	.align		4
        /*0058*/ 	.byte	0x04, 0x1c
        /*005a*/ 	.short	(.L_39 - .L_38)


	//   ....[0]....
.L_38:
        /*005c*/ 	.word	0x00000070


	//   ....[1]....
        /*0060*/ 	.word	0x00000130


	//----- nvinfo : EIATTR_CBANK_PARAM_SIZE
	.align		4
.L_39:
        /*0064*/ 	.byte	0x03, 0x19
        /*0066*/ 	.short	0x001c


	//----- nvinfo : EIATTR_PARAM_CBANK
	.align		4
        /*0068*/ 	.byte	0x04, 0x0a
        /*006a*/ 	.short	(.L_41 - .L_40)
	.align		4
.L_40:
        /*006c*/ 	.word	index@(.nv.constant0._Z14vectorAdditionPKiS0_Pii)
        /*0070*/ 	.short	0x0380
        /*0072*/ 	.short	0x001c


	//----- nvinfo : EIATTR_SW_WAR
	.align		4
.L_41:
        /*0074*/ 	.byte	0x04, 0x36
        /*0076*/ 	.short	(.L_43 - .L_42)
.L_42:
        /*0078*/ 	.word	0x00000008
.L_43:


//--------------------- .nv.callgraph             --------------------------
	.section	.nv.callgraph,"",@"SHT_CUDA_CALLGRAPH"
	.align	4
	.sectionentsize	8
	.align		4
        /*0000*/ 	.word	0x00000000
	.align		4
        /*0004*/ 	.word	0xffffffff
	.align		4
        /*0008*/ 	.word	0x00000000
	.align		4
        /*000c*/ 	.word	0xfffffffe
	.align		4
        /*0010*/ 	.word	0x00000000
	.align		4
        /*0014*/ 	.word	0xfffffffd
	.align		4
        /*0018*/ 	.word	0x00000000
	.align		4
        /*001c*/ 	.word	0xfffffffc


//--------------------- .text._Z20matrixMultiplicationPKiS0_Pii --------------------------
	.section	.text._Z20matrixMultiplicationPKiS0_Pii,"ax",@progbits
	.align	128
        .global         _Z20matrixMultiplicationPKiS0_Pii
        .type           _Z20matrixMultiplicationPKiS0_Pii,@function
        .size           _Z20matrixMultiplicationPKiS0_Pii,(.L_x_6 - _Z20matrixMultiplicationPKiS0_Pii)
        .other          _Z20matrixMultiplicationPKiS0_Pii,@"STO_CUDA_ENTRY STV_DEFAULT"
_Z20matrixMultiplicationPKiS0_Pii:
.text._Z20matrixMultiplicationPKiS0_Pii:
[----:B------:R-:W-:Y:S01]  /*0000*/  LDC R1, c[0x0][0x37c] ;  /* 0x0000df00ff017b82 */ /* 0x000fe20000000800 */
[----:B------:R-:W0:Y:S07]  /*0010*/  S2R R0, SR_TID.Y ;  /* 0x0000000000007919 */ /* 0x000e2e0000002200 */
[----:B------:R-:W0:Y:S01]  /*0020*/  S2UR UR4, SR_CTAID.Y ;  /* 0x00000000000479c3 */ /* 0x000e220000002600 */
[----:B------:R-:W1:Y:S01]  /*0030*/  LDCU UR20, c[0x0][0x398] ;  /* 0x00007300ff1477ac */ /* 0x000e620008000800 */
[----:B------:R-:W2:Y:S06]  /*0040*/  S2R R3, SR_TID.X ;  /* 0x0000000000037919 */ /* 0x000eac0000002100 */
[----:B------:R-:W0:Y:S08]  /*0050*/  LDC R13, c[0x0][0x364] ;  /* 0x0000d900ff0d7b82 */ /* 0x000e300000000800 */
[----:B------:R-:W2:Y:S08]  /*0060*/  S2UR UR5, SR_CTAID.X ;  /* 0x00000000000579c3 */ /* 0x000eb00000002500 */
[----:B------:R-:W2:Y:S01]  /*0070*/  LDC R2, c[0x0][0x360] ;  /* 0x0000d800ff027b82 */ /* 0x000ea20000000800 */
[----:B0-----:R-:W-:-:S02]  /*0080*/  IMAD R13, R13, UR4, R0 ;  /* 0x000000040d0d7c24 */ /* 0x001fc4000f8e0200 */
[----:B--2---:R-:W-:-:S05]  /*0090*/  IMAD R0, R2, UR5, R3 ;  /* 0x0000000502007c24 */ /* 0x004fca000f8e0203 */
[----:B------:R-:W-:-:S04]  /*00a0*/  VIMNMX R2, PT, PT, R13, R0, !PT ;  /* 0x000000000d027248 */ /* 0x000fc80007fe0100 */
[----:B-1----:R-:W-:-:S13]  /*00b0*/  ISETP.GE.AND P0, PT, R2, UR20, PT ;  /* 0x0000001402007c0c */ /* 0x002fda000bf06270 */
[----:B------:R-:W-:Y:S05]  /*00c0*/  @P0 EXIT ;  /* 0x000000000000094d */ /* 0x000fea0003800000 */
[----:B------:R-:W-:Y:S01]  /*00d0*/  UISETP.GE.U32.AND UP0, UPT, UR20, 0x8, UPT ;  /* 0x000000081400788c */ /* 0x000fe2000bf06070 */
[----:B------:R-:W-:Y:S02]  /*00e0*/  HFMA2 R12, -RZ, RZ, 0, 0 ;  /* 0x00000000ff0c7431 */ /* 0x000fe400000001ff */
[----:B------:R-:W-:Y:S01]  /*00f0*/  IMAD R13, R13, UR20, RZ ;  /* 0x000000140d0d7c24 */ /* 0x000fe2000f8e02ff */
[----:B------:R-:W-:Y:S01]  /*0100*/  UMOV UR4, URZ ;  /* 0x000000ff00047c82 */ /* 0x000fe20008000000 */
[----:B------:R-:W0:Y:S04]  /*0110*/  LDCU.64 UR18, c[0x0][0x358] ;  /* 0x00006b00ff1277ac */ /* 0x000e280008000a00 */
[----:B------:R-:W-:Y:S05]  /*0120*/  BRA.U !UP0, `(.L_x_0) ;  /* 0x0000000508047547 */ /* 0x000fea000b800000 */
[----:B------:R-:W1:Y:S01]  /*0130*/  LDCU.128 UR24, c[0x0][0x380] ;  /* 0x00007000ff1877ac */ /* 0x000e620008000c00 */
[----:B------:R-:W-:Y:S02]  /*0140*/  MOV R12, RZ ;  /* 0x000000ff000c7202 */ /* 0x000fe40000000f00 */
[----:B------:R-:W-:Y:S01]  /*0150*/  MOV R14, R0 ;  /* 0x00000000000e7202 */ /* 0x000fe20000000f00 */
[----:B------:R-:W-:-:S04]  /*0160*/  ULOP3.LUT UR4, UR20, 0x7ffffff8, URZ, 0xc0, !UPT ;  /* 0x7ffffff814047892 */ /* 0x000fc8000f8ec0ff */
[----:B------:R-:W-:Y:S01]  /*0170*/  UIADD3 UR5, UPT, UPT, -UR4, URZ, URZ ;  /* 0x000000ff04057290 */ /* 0x000fe2000fffe1ff */
[----:B-1----:R-:W-:Y:S01]  /*0180*/  MOV R2, UR24 ;  /* 0x0000001800027c02 */ /* 0x002fe20008000f00 */
[----:B------:R-:W-:Y:S01]  /*0190*/  UIMAD.WIDE UR6, UR20, 0x8, UR26 ;  /* 0x00000008140678a5 */ /* 0x000fe2000f8e021a */
[----:B------:R-:W-:Y:S01]  /*01a0*/  MOV R3, UR25 ;  /* 0x0000001900037c02 */ /* 0x000fe20008000f00 */
[----:B------:R-:W-:Y:S02]  /*01b0*/  UIMAD.WIDE UR8, UR20, 0xc, UR26 ;  /* 0x0000000c140878a5 */ /* 0x000fe4000f8e021a */
[----:B------:R-:W-:Y:S01]  /*01c0*/  UIMAD.WIDE UR10, UR20, 0x10, UR26 ;  /* 0x00000010140a78a5 */ /* 0x000fe2000f8e021a */
[----:B------:R-:W-:Y:S01]  /*01d0*/  IMAD.WIDE.U32 R2, R13, 0x4, R2 ;  /* 0x000000040d027825 */ /* 0x000fe200078e0002 */
[----:B------:R-:W-:Y:S02]  /*01e0*/  UIMAD.WIDE UR12, UR20, 0x14, UR26 ;  /* 0x00000014140c78a5 */ /* 0x000fe4000f8e021a */
[----:B------:R-:W-:Y:S01]  /*01f0*/  UIMAD.WIDE UR14, UR20, 0x18, UR26 ;  /* 0x00000018140e78a5 */ /* 0x000fe2000f8e021a */
[----:B------:R-:W-:Y:S01]  /*0200*/  IADD3 R2, P0, PT, R2, 0x10, RZ ;  /* 0x0000001002027810 */ /* 0x000fe20007f1e0ff */
[----:B------:R-:W-:-:S03]  /*0210*/  UIMAD.WIDE UR16, UR20, 0x1c, UR26 ;  /* 0x0000001c141078a5 */ /* 0x000fc6000f8e021a */
[----:B------:R-:W-:-:S09]  /*0220*/  IADD3.X R3, PT, PT, RZ, R3, RZ, P0, !PT ;  /* 0x00000003ff037210 */ /* 0x000fd200007fe4ff */
.L_x_1:
[----:B------:R-:W-:Y:S01]  /*0230*/  UIMAD.WIDE UR22, UR20, 0x4, UR26 ;  /* 0x00000004141678a5 */ /* 0x000fe2000f8e021a */
[----:B------:R-:W-:Y:S02]  /*0240*/  IMAD.MOV.U32 R23, RZ, RZ, 0x4 ;  /* 0x00000004ff177424 */ /* 0x000fe400078e00ff */
[----:B------:R-:W-:Y:S01]  /*0250*/  HFMA2 R11, -RZ, RZ, 0, 2.384185791015625e-07 ;  /* 0x00000004ff0b7431 */ /* 0x000fe200000001ff */
[----:B------:R-:W-:Y:S01]  /*0260*/  MOV R25, 0x4 ;  /* 0x0000000400197802 */ /* 0x000fe20000000f00 */
[----:B0-----:R-:W2:Y:S01]  /*0270*/  LDG.E R21, desc[UR18][R2.64+-0x10] ;  /* 0xfffff01202157981 */ /* 0x001ea2000c1e1900 */
[C---:B------:R-:W-:Y:S01]  /*0280*/  IMAD.WIDE R22, R14.reuse, R23, UR26 ;  /* 0x0000001a0e167e25 */ /* 0x040fe2000f8e0217 */
[----:B------:R-:W-:Y:S02]  /*0290*/  MOV R8, UR22 ;  /* 0x0000001600087c02 */ /* 0x000fe40008000f00 */
[----:B------:R-:W-:Y:S01]  /*02a0*/  MOV R9, UR23 ;  /* 0x0000001700097c02 */ /* 0x000fe20008000f00 */
[----:B------:R-:W3:Y:S02]  /*02b0*/  LDG.E R19, desc[UR18][R2.64+-0xc] ;  /* 0xfffff41202137981 */ /* 0x000ee4000c1e1900 */
[----:B------:R-:W-:-:S02]  /*02c0*/  IMAD.WIDE R8, R14, 0x4, R8 ;  /* 0x000000040e087825 */ /* 0x000fc400078e0208 */
[----:B------:R-:W2:Y:S01]  /*02d0*/  LDG.E R22, desc[UR18][R22.64] ;  /* 0x0000001216167981 */ /* 0x000ea2000c1e1900 */
[----:B------:R-:W-:Y:S01]  /*02e0*/  MOV R5, 0x4 ;  /* 0x0000000400057802 */ /* 0x000fe20000000f00 */
[C---:B------:R-:W-:Y:S02]  /*02f0*/  IMAD.WIDE R24, R14.reuse, R25, UR6 ;  /* 0x000000060e187e25 */ /* 0x040fe4000f8e0219 */
[----:B------:R0:W3:Y:S02]  /*0300*/  LDG.E R20, desc[UR18][R8.64] ;  /* 0x0000001208147981 */ /* 0x0000e4000c1e1900 */
[----:B------:R-:W-:Y:S02]  /*0310*/  IMAD.WIDE R10, R14, R11, UR8 ;  /* 0x000000080e0a7e25 */ /* 0x000fe4000f8e020b */
[----:B------:R-:W4:Y:S04]  /*0320*/  LDG.E R18, desc[UR18][R24.64] ;  /* 0x0000001218127981 */ /* 0x000f28000c1e1900 */
[----:B------:R-:W4:Y:S01]  /*0330*/  LDG.E R17, desc[UR18][R2.64+-0x8] ;  /* 0xfffff81202117981 */ /* 0x000f22000c1e1900 */
[----:B0-----:R-:W-:-:S02]  /*0340*/  HFMA2 R9, -RZ, RZ, 0, 2.384185791015625e-07 ;  /* 0x00000004ff097431 */ /* 0x001fc400000001ff */
[----:B------:R-:W-:Y:S01]  /*0350*/  IMAD.MOV.U32 R7, RZ, RZ, 0x4 ;  /* 0x00000004ff077424 */ /* 0x000fe200078e00ff */
[----:B------:R0:W5:Y:S01]  /*0360*/  LDG.E R16, desc[UR18][R10.64] ;  /* 0x000000120a107981 */ /* 0x000162000c1e1900 */
[----:B------:R-:W-:-:S03]  /*0370*/  IMAD.WIDE R4, R14, R5, UR10 ;  /* 0x0000000a0e047e25 */ /* 0x000fc6000f8e0205 */
[----:B------:R-:W5:Y:S01]  /*0380*/  LDG.E R15, desc[UR18][R2.64+-0x4] ;  /* 0xfffffc12020f7981 */ /* 0x000f62000c1e1900 */
[C---:B------:R-:W-:Y:S01]  /*0390*/  IMAD.WIDE R6, R14.reuse, R7, UR12 ;  /* 0x0000000c0e067e25 */ /* 0x040fe2000f8e0207 */
[----:B------:R-:W-:Y:S02]  /*03a0*/  MOV R27, 0x4 ;  /* 0x00000004001b7802 */ /* 0x000fe40000000f00 */
[----:B------:R1:W5:Y:S01]  /*03b0*/  LDG.E R4, desc[UR18][R4.64] ;  /* 0x0000001204047981 */ /* 0x000362000c1e1900 */
[----:B------:R-:W-:-:S03]  /*03c0*/  IMAD.WIDE R8, R14, R9, UR14 ;  /* 0x0000000e0e087e25 */ /* 0x000fc6000f8e0209 */
[----:B------:R-:W5:Y:S01]  /*03d0*/  LDG.E R23, desc[UR18][R2.64] ;  /* 0x0000001202177981 */ /* 0x000f62000c1e1900 */
[----:B0-----:R-:W-:-:S03]  /*03e0*/  IMAD.WIDE R10, R14, R27, UR16 ;  /* 0x000000100e0a7e25 */ /* 0x001fc6000f8e021b */
[----:B------:R-:W5:Y:S04]  /*03f0*/  LDG.E R7, desc[UR18][R6.64] ;  /* 0x0000001206077981 */ /* 0x000f68000c1e1900 */
[----:B------:R-:W5:Y:S04]  /*0400*/  LDG.E R24, desc[UR18][R2.64+0x4] ;  /* 0x0000041202187981 */ /* 0x000f68000c1e1900 */
[----:B------:R-:W5:Y:S04]  /*0410*/  LDG.E R8, desc[UR18][R8.64] ;  /* 0x0000001208087981 */ /* 0x000f68000c1e1900 */
[----:B------:R-:W5:Y:S04]  /*0420*/  LDG.E R25, desc[UR18][R2.64+0x8] ;  /* 0x0000081202197981 */ /* 0x000f68000c1e1900 */
[----:B------:R-:W5:Y:S04]  /*0430*/  LDG.E R10, desc[UR18][R10.64] ;  /* 0x000000120a0a7981 */ /* 0x000f68000c1e1900 */
[----:B------:R0:W5:Y:S01]  /*0440*/  LDG.E R27, desc[UR18][R2.64+0xc] ;  /* 0x00000c12021b7981 */ /* 0x000162000c1e1900 */
[----:B------:R-:W-:-:S04]  /*0450*/  UIADD3 UR5, UPT, UPT, UR5, 0x8, URZ ;  /* 0x0000000805057890 */ /* 0x000fc8000fffe0ff */
[----:B------:R-:W-:Y:S01]  /*0460*/  UISETP.NE.AND UP0, UPT, UR5, URZ, UPT ;  /* 0x000000ff0500728c */ /* 0x000fe2000bf05270 */
[----:B-1----:R-:W-:Y:S02]  /*0470*/  MOV R5, UR20 ;  /* 0x0000001400057c02 */ /* 0x002fe40008000f00 */
[----:B0-----:R-:W-:Y:S02]  /*0480*/  IADD3 R2, P0, PT, R2, 0x20, RZ ;  /* 0x0000002002027810 */ /* 0x001fe40007f1e0ff */
[----:B------:R-:W-:Y:S02]  /*0490*/  LEA R14, R5, R14, 0x3 ;  /* 0x0000000e050e7211 */ /* 0x000fe400078e18ff */
[----:B------:R-:W-:Y:S01]  /*04a0*/  IADD3.X R3, PT, PT, RZ, R3, RZ, P0, !PT ;  /* 0x00000003ff037210 */ /* 0x000fe200007fe4ff */
[----:B--2---:R-:W-:-:S04]  /*04b0*/  IMAD R21, R21, R22, R12 ;  /* 0x0000001615157224 */ /* 0x004fc800078e020c */
[----:B---3--:R-:W-:-:S04]  /*04c0*/  IMAD R19, R19, R20, R21 ;  /* 0x0000001413137224 */ /* 0x008fc800078e0215 */
[----:B----4-:R-:W-:-:S04]  /*04d0*/  IMAD R17, R17, R18, R19 ;  /* 0x0000001211117224 */ /* 0x010fc800078e0213 */
[----:B-----5:R-:W-:-:S04]  /*04e0*/  IMAD R15, R15, R16, R17 ;  /* 0x000000100f0f7224 */ /* 0x020fc800078e0211 */
[----:B------:R-:W-:-:S04]  /*04f0*/  IMAD R4, R23, R4, R15 ;  /* 0x0000000417047224 */ /* 0x000fc800078e020f */
[----:B------:R-:W-:-:S04]  /*0500*/  IMAD R4, R24, R7, R4 ;  /* 0x0000000718047224 */ /* 0x000fc800078e0204 */
[----:B------:R-:W-:-:S04]  /*0510*/  IMAD R4, R25, R8, R4 ;  /* 0x0000000819047224 */ /* 0x000fc800078e0204 */
[----:B------:R-:W-:Y:S01]  /*0520*/  IMAD R12, R27, R10, R4 ;  /* 0x0000000a1b0c7224 */ /* 0x000fe200078e0204 */
[----:B------:R-:W-:Y:S06]  /*0530*/  BRA.U UP0, `(.L_x_1) ;  /* 0xfffffffd003c7547 */ /* 0x000fec000b83ffff */
.L_x_0:
[----:B------:R-:W-:-:S04]  /*0540*/  ULOP3.LUT UR6, UR20, 0x7, URZ, 0xc0, !UPT ;  /* 0x0000000714067892 */ /* 0x000fc8000f8ec0ff */
[----:B------:R-:W-:-:S09]  /*0550*/  UISETP.NE.AND UP0, UPT, UR6, URZ, UPT ;  /* 0x000000ff0600728c */ /* 0x000fd2000bf05270 */
[----:B------:R-:W-:Y:S05]  /*0560*/  BRA.U !UP0, `(.L_x_2) ;  /* 0x0000000508387547 */ /* 0x000fea000b800000 */
[----:B------:R-:W-:Y:S02]  /*0570*/  UISETP.GE.U32.AND UP0, UPT, UR6, 0x4, UPT ;  /* 0x000000040600788c */ /* 0x000fe4000bf06070 */
[----:B------:R-:W-:-:S04]  /*0580*/  ULOP3.LUT UR5, UR20, 0x3, URZ, 0xc0, !UPT ;  /* 0x0000000314057892 */ /* 0x000fc8000f8ec0ff */
[----:B------:R-:W-:-:S03]  /*0590*/  UISETP.NE.AND UP1, UPT, UR5, URZ, UPT ;  /* 0x000000ff0500728c */ /* 0x000fc6000bf25270 */
[----:B------:R-:W-:Y:S08]  /*05a0*/  BRA.U !UP0, `(.L_x_3) ;  /* 0x00000001087c7547 */ /* 0x000ff0000b800000 */
[----:B------:R-:W1:Y:S01]  /*05b0*/  LDC.64 R6, c[0x0][0x388] ;  /* 0x0000e200ff067b82 */ /* 0x000e620000000a00 */
[----:B------:R-:W2:Y:S01]  /*05c0*/  LDCU.64 UR6, c[0x0][0x380] ;  /* 0x00007000ff0677ac */ /* 0x000ea20008000a00 */
[----:B------:R-:W-:Y:S01]  /*05d0*/  IMAD.U32 R9, RZ, RZ, UR4 ;  /* 0x00000004ff097e24 */ /* 0x000fe2000f8e00ff */
[C---:B------:R-:W-:Y:S02]  /*05e0*/  IADD3 R3, PT, PT, R13.reuse, UR4, RZ ;  /* 0x000000040d037c10 */ /* 0x040fe4000fffe0ff */
[----:B------:R-:W-:Y:S01]  /*05f0*/  IADD3 R10, P0, PT, R13, UR4, RZ ;  /* 0x000000040d0a7c10 */ /* 0x000fe2000ff1e0ff */
[----:B------:R-:W-:Y:S01]  /*0600*/  IMAD R9, R9, UR20, R0 ;  /* 0x0000001409097c24 */ /* 0x000fe2000f8e0200 */
[----:B------:R-:W-:Y:S01]  /*0610*/  MOV R11, UR20 ;  /* 0x00000014000b7c02 */ /* 0x000fe20008000f00 */
[----:B------:R-:W3:Y:S01]  /*0620*/  LDC.64 R4, c[0x0][0x380] ;  /* 0x0000e000ff047b82 */ /* 0x000ee20000000a00 */
[----:B------:R-:W-:Y:S01]  /*0630*/  MOV R15, UR20 ;  /* 0x00000014000f7c02 */ /* 0x000fe20008000f00 */
[----:B-1----:R-:W-:Y:S01]  /*0640*/  IMAD.WIDE R6, R9, 0x4, R6 ;  /* 0x0000000409067825 */ /* 0x002fe200078e0206 */
[----:B------:R-:W-:-:S05]  /*0650*/  MOV R9, UR20 ;  /* 0x0000001400097c02 */ /* 0x000fca0008000f00 */
[----:B------:R-:W-:Y:S02]  /*0660*/  IMAD.WIDE R8, R9, 0x4, R6 ;  /* 0x0000000409087825 */ /* 0x000fe400078e0206 */
[----:B0-----:R-:W4:Y:S02]  /*0670*/  LDG.E R6, desc[UR18][R6.64] ;  /* 0x0000001206067981 */ /* 0x001f24000c1e1900 */
[----:B---3--:R-:W-:Y:S01]  /*0680*/  IMAD.WIDE.U32 R4, R3, 0x4, R4 ;  /* 0x0000000403047825 */ /* 0x008fe200078e0004 */
[----:B------:R-:W-:Y:S01]  /*0690*/  IADD3.X R3, PT, PT, RZ, RZ, RZ, P0, !PT ;  /* 0x000000ffff037210 */ /* 0x000fe200007fe4ff */
[----:B------:R-:W3:Y:S01]  /*06a0*/  LDG.E R17, desc[UR18][R8.64] ;  /* 0x0000001208117981 */ /* 0x000ee2000c1e1900 */
[----:B--2---:R-:W-:-:S03]  /*06b0*/  LEA R2, P0, R10, UR6, 0x2 ;  /* 0x000000060a027c11 */ /* 0x004fc6000f8010ff */
[----:B------:R-:W4:Y:S01]  /*06c0*/  LDG.E R5, desc[UR18][R4.64] ;  /* 0x0000001204057981 */ /* 0x000f22000c1e1900 */
[----:B------:R-:W-:Y:S01]  /*06d0*/  LEA.HI.X R3, R10, UR7, R3, 0x2, P0 ;  /* 0x000000070a037c11 */ /* 0x000fe200080f1403 */
[----:B------:R-:W-:-:S04]  /*06e0*/  IMAD.WIDE R10, R11, 0x4, R8 ;  /* 0x000000040b0a7825 */ /* 0x000fc800078e0208 */
[----:B------:R-:W3:Y:S01]  /*06f0*/  LDG.E R16, desc[UR18][R2.64+0x4] ;  /* 0x0000041202107981 */ /* 0x000ee2000c1e1900 */
[----:B------:R-:W-:-:S03]  /*0700*/  IMAD.WIDE R14, R15, 0x4, R10 ;  /* 0x000000040f0e7825 */ /* 0x000fc600078e020a */
[----:B------:R-:W2:Y:S04]  /*0710*/  LDG.E R19, desc[UR18][R10.64] ;  /* 0x000000120a137981 */ /* 0x000ea8000c1e1900 */
[----:B------:R-:W2:Y:S04]  /*0720*/  LDG.E R18, desc[UR18][R2.64+0x8] ;  /* 0x0000081202127981 */ /* 0x000ea8000c1e1900 */
[----:B------:R-:W5:Y:S04]  /*0730*/  LDG.E R20, desc[UR18][R2.64+0xc] ;  /* 0x00000c1202147981 */ /* 0x000f68000c1e1900 */
[----:B------:R-:W5:Y:S01]  /*0740*/  LDG.E R14, desc[UR18][R14.64] ;  /* 0x000000120e0e7981 */ /* 0x000f62000c1e1900 */
[----:B------:R-:W-:Y:S01]  /*0750*/  UIADD3 UR4, UPT, UPT, UR4, 0x4, URZ ;  /* 0x0000000404047890 */ /* 0x000fe2000fffe0ff */
[----:B----4-:R-:W-:-:S04]  /*0760*/  IMAD R5, R5, R6, R12 ;  /* 0x0000000605057224 */ /* 0x010fc800078e020c */
[----:B---3--:R-:W-:-:S04]  /*0770*/  IMAD R5, R16, R17, R5 ;  /* 0x0000001110057224 */ /* 0x008fc800078e0205 */
[----:B--2---:R-:W-:-:S04]  /*0780*/  IMAD R5, R18, R19, R5 ;  /* 0x0000001312057224 */ /* 0x004fc800078e0205 */
[----:B-----5:R-:W-:-:S07]  /*0790*/  IMAD R12, R20, R14, R5 ;  /* 0x0000000e140c7224 */ /* 0x020fce00078e0205 */
.L_x_3:
[----:B------:R-:W-:Y:S05]  /*07a0*/  BRA.U !UP1, `(.L_x_2) ;  /* 0x0000000109a87547 */ /* 0x000fea000b800000 */
[----:B------:R-:W-:Y:S01]  /*07b0*/  UISETP.NE.AND UP0, UPT, UR5, 0x1, UPT ;  /* 0x000000010500788c */ /* 0x000fe2000bf05270 */
[----:B------:R-:W-:Y:S01]  /*07c0*/  MOV R7, UR4 ;  /* 0x0000000400077c02 */ /* 0x000fe20008000f00 */
[----:B------:R-:W-:Y:S02]  /*07d0*/  ULOP3.LUT UR5, UR20, 0x1, URZ, 0xc0, !UPT ;  /* 0x0000000114057892 */ /* 0x000fe4000f8ec0ff */
[----:B------:R-:W-:Y:S02]  /*07e0*/  MOV R15, UR20 ;  /* 0x00000014000f7c02 */ /* 0x000fe40008000f00 */
[----:B------:R-:W-:Y:S01]  /*07f0*/  UISETP.NE.U32.AND UP1, UPT, UR5, 0x1, UPT ;  /* 0x000000010500788c */ /* 0x000fe2000bf25070 */
[----:B------:R-:W-:-:S04]  /*0800*/  PLOP3.LUT P1, PT, PT, PT, UP0, 0x80, 0x8 ;  /* 0x000000000008781c */ /* 0x000fc80003f2f008 */
[----:B------:R-:W1:Y:S01]  /*0810*/  @UP0 LDCU.128 UR8, c[0x0][0x380] ;  /* 0x00007000ff0807ac */ /* 0x000e620008000c00 */
[----:B------:R-:W-:Y:S01]  /*0820*/  PLOP3.LUT P0, PT, PT, PT, UP1, 0x80, 0x8 ;  /* 0x000000000008781c */ /* 0x000fe20003f0f018 */
[----:B------:R-:W2:Y:S04]  /*0830*/  @UP0 LDCU.64 UR6, c[0x0][0x380] ;  /* 0x00007000ff0607ac */ /* 0x000ea80008000a00 */
[----:B------:R-:W3:Y:S03]  /*0840*/  @!UP1 LDCU.128 UR12, c[0x0][0x380] ;  /* 0x00007000ff0c97ac */ /* 0x000ee60008000c00 */
[C---:B------:R-:W-:Y:S02]  /*0850*/  @P1 IADD3 R3, PT, PT, R13.reuse, UR4, RZ ;  /* 0x000000040d031c10 */ /* 0x040fe4000fffe0ff */
[----:B------:R-:W-:Y:S01]  /*0860*/  @P1 IADD3 R6, P2, PT, R13, UR4, RZ ;  /* 0x000000040d061c10 */ /* 0x000fe2000ff5e0ff */
[----:B------:R-:W-:Y:S01]  /*0870*/  @UP0 UIADD3 UR4, UPT, UPT, UR4, 0x2, URZ ;  /* 0x0000000204040890 */ /* 0x000fe2000fffe0ff */
[----:B-1----:R-:W-:Y:S01]  /*0880*/  MOV R11, UR9 ;  /* 0x00000009000b7c02 */ /* 0x002fe20008000f00 */
[----:B------:R-:W-:Y:S01]  /*0890*/  IMAD.U32 R10, RZ, RZ, UR8 ;  /* 0x00000008ff0a7e24 */ /* 0x000fe2000f8e00ff */
[----:B------:R-:W-:-:S02]  /*08a0*/  MOV R4, UR10 ;  /* 0x0000000a00047c02 */ /* 0x000fc40008000f00 */
[----:B------:R-:W-:Y:S01]  /*08b0*/  MOV R5, UR11 ;  /* 0x0000000b00057c02 */ /* 0x000fe20008000f00 */
[----:B------:R-:W-:-:S04]  /*08c0*/  @P1 IMAD.WIDE.U32 R10, R3, 0x4, R10 ;  /* 0x00000004030a1825 */ /* 0x000fc800078e000a */
[----:B------:R-:W-:Y:S01]  /*08d0*/  @P1 IMAD R3, R7, UR20, R0 ;  /* 0x0000001407031c24 */ /* 0x000fe2000f8e0200 */
[----:B------:R-:W-:Y:S01]  /*08e0*/  @P1 IADD3.X R7, PT, PT, RZ, RZ, RZ, P2, !PT ;  /* 0x000000ffff071210 */ /* 0x000fe200017fe4ff */
[----:B------:R-:W-:Y:S01]  /*08f0*/  IMAD.U32 R19, RZ, RZ, UR4 ;  /* 0x00000004ff137e24 */ /* 0x000fe2000f8e00ff */
[C---:B--2---:R-:W-:Y:S01]  /*0900*/  @P1 LEA R2, P2, R6.reuse, UR6, 0x2 ;  /* 0x0000000606021c11 */ /* 0x044fe2000f8410ff */
[----:B------:R-:W-:Y:S01]  /*0910*/  @P1 IMAD.WIDE R4, R3, 0x4, R4 ;  /* 0x0000000403041825 */ /* 0x000fe200078e0204 */
[----:B------:R-:W-:Y:S01]  /*0920*/  @!P0 IADD3 R17, PT, PT, R13, UR4, RZ ;  /* 0x000000040d118c10 */ /* 0x000fe2000fffe0ff */
[----:B0-----:R-:W2:Y:S01]  /*0930*/  @P1 LDG.E R11, desc[UR18][R10.64] ;  /* 0x000000120a0b1981 */ /* 0x001ea2000c1e1900 */
[----:B------:R-:W-:Y:S01]  /*0940*/  @P1 LEA.HI.X R3, R6, UR7, R7, 0x2, P2 ;  /* 0x0000000706031c11 */ /* 0x000fe200090f1407 */
[----:B------:R-:W-:Y:S01]  /*0950*/  @!P0 IMAD R19, R19, UR20, R0 ;  /* 0x0000001413138c24 */ /* 0x000fe2000f8e0200 */
[----:B---3--:R-:W-:Y:S01]  /*0960*/  MOV R6, UR12 ;  /* 0x0000000c00067c02 */ /* 0x008fe20008000f00 */
[----:B------:R-:W-:Y:S01]  /*0970*/  @P1 IMAD.WIDE R14, R15, 0x4, R4 ;  /* 0x000000040f0e1825 */ /* 0x000fe200078e0204 */
[----:B------:R-:W-:Y:S01]  /*0980*/  MOV R7, UR13 ;  /* 0x0000000d00077c02 */ /* 0x000fe20008000f00 */
[----:B------:R-:W2:Y:S01]  /*0990*/  @P1 LDG.E R4, desc[UR18][R4.64] ;  /* 0x0000001204041981 */ /* 0x000ea2000c1e1900 */
[----:B------:R-:W-:-:S02]  /*09a0*/  MOV R8, UR14 ;  /* 0x0000000e00087c02 */ /* 0x000fc40008000f00 */
[----:B------:R-:W-:Y:S01]  /*09b0*/  MOV R9, UR15 ;  /* 0x0000000f00097c02 */ /* 0x000fe20008000f00 */
[----:B------:R-:W-:Y:S01]  /*09c0*/  @!P0 IMAD.WIDE.U32 R6, R17, 0x4, R6 ;  /* 0x0000000411068825 */ /* 0x000fe200078e0006 */
[----:B------:R-:W3:Y:S03]  /*09d0*/  @P1 LDG.E R14, desc[UR18][R14.64] ;  /* 0x000000120e0e1981 */ /* 0x000ee6000c1e1900 */
[----:B------:R-:W-:Y:S01]  /*09e0*/  @!P0 IMAD.WIDE R8, R19, 0x4, R8 ;  /* 0x0000000413088825 */ /* 0x000fe200078e0208 */
[----:B------:R-:W3:Y:S04]  /*09f0*/  @P1 LDG.E R2, desc[UR18][R2.64+0x4] ;  /* 0x0000041202021981 */ /* 0x000ee8000c1e1900 */
[----:B------:R-:W4:Y:S04]  /*0a00*/  @!P0 LDG.E R7, desc[UR18][R6.64] ;  /* 0x0000001206078981 */ /* 0x000f28000c1e1900 */
[----:B------:R-:W4:Y:S01]  /*0a10*/  @!P0 LDG.E R8, desc[UR18][R8.64] ;  /* 0x0000001208088981 */ /* 0x000f22000c1e1900 */
[----:B--2---:R-:W-:-:S04]  /*0a20*/  @P1 IMAD R11, R11, R4, R12 ;  /* 0x000000040b0b1224 */ /* 0x004fc800078e020c */
[----:B---3--:R-:W-:-:S04]  /*0a30*/  @P1 IMAD R12, R2, R14, R11 ;  /* 0x0000000e020c1224 */ /* 0x008fc800078e020b */
[----:B----4-:R-:W-:-:S07]  /*0a40*/  @!P0 IMAD R12, R7, R8, R12 ;  /* 0x00000008070c8224 */ /* 0x010fce00078e020c */
.L_x_2:
[----:B------:R-:W1:Y:S01]  /*0a50*/  LDC.64 R2, c[0x0][0x390] ;  /* 0x0000e400ff027b82 */ /* 0x000e620000000a00 */
[----:B------:R-:W-:-:S05]  /*0a60*/  IADD3 R13, PT, PT, R0, R13, RZ ;  /* 0x0000000d000d7210 */ /* 0x000fca0007ffe0ff */
[----:B-1----:R-:W-:-:S05]  /*0a70*/  IMAD.WIDE R2, R13, 0x4, R2 ;  /* 0x000000040d027825 */ /* 0x002fca00078e0202 */
[----:B0-----:R-:W-:Y:S01]  /*0a80*/  STG.E desc[UR18][R2.64], R12 ;  /* 0x0000000c02007986 */ /* 0x001fe2000c101912 */
[----:B------:R-:W-:Y:S05]  /*0a90*/  EXIT ;  /* 0x000000000000794d */ /* 0x000fea0003800000 */
.L_x_4:
[----:B------:R-:W-:-:S00]  /*0aa0*/  BRA `(.L_x_4) ;  /* 0xfffffffc00fc7947 */ /* 0x000fc0000383ffff */
[----:B------:R-:W-:-:S00]  /*0ab0*/  NOP ;  /* 0x0000000000007918 */ /* 0x000fc00000000000 */
        /* <DEDUP_REMOVED lines=12> */
.L_x_6:


//--------------------- .text._Z14vectorAdditionPKiS0_Pii --------------------------
	.section	.text._Z14vectorAdditionPKiS0_Pii,"ax",@progbits
	.align	128
        .global         _Z14vectorAdditionPKiS0_Pii
        .type           _Z14vectorAdditionPKiS0_Pii,@function
        .size           _Z14vectorAdditionPKiS0_Pii,(.L_x_7 - _Z14vectorAdditionPKiS0_Pii)
        .other          _Z14vectorAdditionPKiS0_Pii,@"STO_CUDA_ENTRY STV_DEFAULT"
_Z14vectorAdditionPKiS0_Pii:
.text._Z14vectorAdditionPKiS0_Pii:
[----:B------:R-:W-:Y:S01]  /*0000*/  LDC R1, c[0x0][0x37c] ;  /* 0x0000df00ff017b82 */ /* 0x000fe20000000800 */
[----:B------:R-:W0:Y:S07]  /*0010*/  S2R R0, SR_TID.X ;  /* 0x0000000000007919 */ /* 0x000e2e0000002100 */
[----:B------:R-:W0:Y:S01]  /*0020*/  S2UR UR4, SR_CTAID.X ;  /* 0x00000000000479c3 */ /* 0x000e220000002500 */
[----:B------:R-:W1:Y:S07]  /*0030*/  LDCU UR5, c[0x0][0x398] ;  /* 0x00007300ff0577ac */ /* 0x000e6e0008000800 */
[----:B------:R-:W0:Y:S02]  /*0040*/  LDC R9, c[0x0][0x360] ;  /* 0x0000d800ff097b82 */ /* 0x000e240000000800 */
[----:B0-----:R-:W-:-:S05]  /*0050*/  IMAD R9, R9, UR4, R0 ;  /* 0x0000000409097c24 */ /* 0x001fca000f8e0200 */
[----:B-1----:R-:W-:-:S13]  /*0060*/  ISETP.GE.AND P0, PT, R9, UR5, PT ;  /* 0x0000000509007c0c */ /* 0x002fda000bf06270 */
[----:B------:R-:W-:Y:S05]  /*0070*/  @P0 EXIT ;  /* 0x000000000000094d */ /* 0x000fea0003800000 */
[----:B------:R-:W0:Y:S01]  /*0080*/  LDC.64 R2, c[0x0][0x380] ;  /* 0x0000e000ff027b82 */ /* 0x000e220000000a00 */
[----:B------:R-:W1:Y:S07]  /*0090*/  LDCU.64 UR4, c[0x0][0x358] ;  /* 0x00006b00ff0477ac */ /* 0x000e6e0008000a00 */
[----:B------:R-:W2:Y:S08]  /*00a0*/  LDC.64 R4, c[0x0][0x388] ;  /* 0x0000e200ff047b82 */ /* 0x000eb00000000a00 */
[----:B------:R-:W3:Y:S01]  /*00b0*/  LDC.64 R6, c[0x0][0x390] ;  /* 0x0000e400ff067b82 */ /* 0x000ee20000000a00 */
[----:B0-----:R-:W-:-:S06]  /*00c0*/  IMAD.WIDE R2, R9, 0x4, R2 ;  /* 0x0000000409027825 */ /* 0x001fcc00078e0202 */
[----:B-1----:R-:W4:Y:S01]  /*00d0*/  LDG.E R2, desc[UR4][R2.64] ;  /* 0x0000000402027981 */ /* 0x002f22000c1e1900 */
[----:B--2---:R-:W-:-:S06]  /*00e0*/  IMAD.WIDE R4, R9, 0x4, R4 ;  /* 0x0000000409047825 */ /* 0x004fcc00078e0204 */
[----:B------:R-:W4:Y:S01]  /*00f0*/  LDG.E R5, desc[UR4][R4.64] ;  /* 0x0000000404057981 */ /* 0x000f22000c1e1900 */
[----:B---3--:R-:W-:Y:S01]  /*0100*/  IMAD.WIDE R6, R9, 0x4, R6 ;  /* 0x0000000409067825 */ /* 0x008fe200078e0206 */
[----:B----4-:R-:W-:-:S05]  /*0110*/  IADD3 R9, PT, PT, R2, R5, RZ ;  /* 0x0000000502097210 */ /* 0x010fca0007ffe0ff */
[----:B------:R-:W-:Y:S01]  /*0120*/  STG.E desc[UR4][R6.64], R9 ;  /* 0x0000000906007986 */ /* 0x000fe2000c101904 */
[----:B------:R-:W-:Y:S05]  /*0130*/  EXIT ;  /* 0x000000000000794d */ /* 0x000fea0003800000 */
.L_x_5:
        /* <DEDUP_REMOVED lines=12> */
.L_x_7:


//--------------------- .nv.shared.reserved.0     --------------------------
	.section	.nv.shared.reserved.0,"aw",@nobits
	.weak		__nv_reservedSMEM_offset_0_alias
	.size		__nv_reservedSMEM_offset_0_alias, 0, 64
	.other		__nv_reservedSMEM_offset_0_alias,@"STO_CUDA_RESERVED_SHARED STV_DEFAULT"
__nv_reservedSMEM_offset_0_alias:
	.zero		0
	.zero		64


//--------------------- .nv.constant0._Z20matrixMultiplicationPKiS0_Pii --------------------------
	.section	.nv.constant0._Z20matrixMultiplicationPKiS0_Pii,"a",@progbits
	.sectionflags	@""
	.align	4
.nv.constant0._Z20matrixMultiplicationPKiS0_Pii:
	.zero		924


//--------------------- .nv.constant0._Z14vectorAdditionPKiS0_Pii --------------------------
	.section	.nv.constant0._Z14vectorAdditionPKiS0_Pii,"a",@progbits
	.sectionflags	@""
	.align	4
.nv.constant0._Z14vectorAdditionPKiS0_Pii:
	.zero		924


//--------------------- SYMBOLS --------------------------

	.type		.nv.reservedSmem.offset0,@object
	.size		.nv.reservedSmem.offset0,0x4
